//
// Generated by NVIDIA NVVM Compiler
//
// Compiler Build ID: CL-36424714
// Cuda compilation tools, release 13.0, V13.0.88
// Based on NVVM 20.0.0
//

.version 9.0
.target sm_100
.address_size 64

	// .globl	_Z16leakyReLU_kernelPffi

.visible .entry _Z16leakyReLU_kernelPffi(
	.param .u64 .ptr .align 1 _Z16leakyReLU_kernelPffi_param_0,
	.param .f32 _Z16leakyReLU_kernelPffi_param_1,
	.param .u32 _Z16leakyReLU_kernelPffi_param_2
)
{
	.reg .pred 	%p<3>;
	.reg .b32 	%r<6>;
	.reg .b32 	%f<5>;
	.reg .b64 	%rd<5>;

	ld.param.u64 	%rd1, [_Z16leakyReLU_kernelPffi_param_0];
	ld.param.f32 	%f1, [_Z16leakyReLU_kernelPffi_param_1];
	ld.param.u32 	%r2, [_Z16leakyReLU_kernelPffi_param_2];
	mov.u32 	%r3, %tid.x;
	mov.u32 	%r4, %ctaid.x;
	mov.u32 	%r5, %ntid.x;
	mad.lo.s32 	%r1, %r4, %r5, %r3;
	setp.ge.s32 	%p1, %r1, %r2;
	@%p1 bra 	$L__BB0_2;
	cvta.to.global.u64 	%rd2, %rd1;
	mul.wide.s32 	%rd3, %r1, 4;
	add.s64 	%rd4, %rd2, %rd3;
	ld.global.f32 	%f2, [%rd4];
	setp.gt.f32 	%p2, %f2, 0f00000000;
	mul.f32 	%f3, %f1, %f2;
	selp.f32 	%f4, %f2, %f3, %p2;
	st.global.f32 	[%rd4], %f4;
$L__BB0_2:
	ret;

}


// ===== COMPILED SASS (sm_100) =====

	.target	sm_100

	.elftype	@"ET_EXEC"


//--------------------- .note.nv.tkinfo           --------------------------
	.section	.note.nv.tkinfo,"",@"SHT_NOTE"
	.sectionflags	@"SHF_NOTE_NV_TKINFO"
	.tkinfo
        /*0018*/ 	.word	0x00000002
        /*0030*/ 	.string	""
        /*0030*/ 	.string	"ptxas"
        /*0030*/ 	.string	"Cuda compilation tools, release 13.0, V13.0.88"
        /*0030*/ 	.string	"Build cuda_13.0.r13.0/compiler.36424714_0"
        /*0030*/ 	.string	"-arch sm_100 -m 64 "



//--------------------- .note.nv.cuinfo           --------------------------
	.section	.note.nv.cuinfo,"",@"SHT_NOTE"
	.sectionflags	@"SHF_NOTE_NV_CUINFO"
        /*0018*/ 	.short	0x0002
        /*001a*/ 	.short	0x0064
        /*001c*/ 	.short	0x0082
	.zero		2


//--------------------- .nv.info                  --------------------------
	.section	.nv.info,"",@"SHT_CUDA_INFO"
	.align	4


	//----- nvinfo : EIATTR_REGCOUNT
	.align		4
        /*0000*/ 	.byte	0x04, 0x2f
        /*0002*/ 	.short	(.L_1 - .L_0)
	.align		4
.L_0:
        /*0004*/ 	.word	index@(_Z16leakyReLU_kernelPffi)
        /*0008*/ 	.word	0x00000008


	//----- nvinfo : EIATTR_FRAME_SIZE
	.align		4
.L_1:
        /*000c*/ 	.byte	0x04, 0x11
        /*000e*/ 	.short	(.L_3 - .L_2)
	.align		4
.L_2:
        /*0010*/ 	.word	index@(_Z16leakyReLU_kernelPffi)
        /*0014*/ 	.word	0x00000000


	//----- nvinfo : EIATTR_MIN_STACK_SIZE
	.align		4
.L_3:
        /*0018*/ 	.byte	0x04, 0x12
        /*001a*/ 	.short	(.L_5 - .L_4)
	.align		4
.L_4:
        /*001c*/ 	.word	index@(_Z16leakyReLU_kernelPffi)
        /*0020*/ 	.word	0x00000000
.L_5:


//--------------------- .nv.compat                --------------------------
	.section	.nv.compat,"",@"SHT_CUDA_COMPAT_INFO"
	.align	4
        /*0000*/ 	.byte	0x02, 0x09, 0x00, 0x00, 0x02, 0x02, 0x01, 0x00, 0x02, 0x05, 0x05, 0x00, 0x03, 0x07, 0x01, 0x01
        /*0010*/ 	.byte	0x02, 0x03, 0x00, 0x00, 0x02, 0x06, 0x01, 0x00, 0x04, 0x0b, 0x08, 0x00, 0x09, 0x00, 0x00, 0x00
        /*0020*/ 	.byte	0x00, 0x00, 0x00, 0x00


//--------------------- .nv.info._Z16leakyReLU_kernelPffi --------------------------
	.section	.nv.info._Z16leakyReLU_kernelPffi,"",@"SHT_CUDA_INFO"
	.sectionflags	@""
	.align	4


	//----- nvinfo : EIATTR_CUDA_API_VERSION
	.align		4
        /*0000*/ 	.byte	0x04, 0x37
        /*0002*/ 	.short	(.L_7 - .L_6)
.L_6:
        /*0004*/ 	.word	0x00000082


	//----- nvinfo : EIATTR_KPARAM_INFO
	.align		4
.L_7:
        /*0008*/ 	.byte	0x04, 0x17
        /*000a*/ 	.short	(.L_9 - .L_8)
.L_8:
        /*000c*/ 	.word	0x00000000
        /*0010*/ 	.short	0x0002
        /*0012*/ 	.short	0x000c
        /*0014*/ 	.byte	0x00, 0xf0, 0x11, 0x00


	//----- nvinfo : EIATTR_KPARAM_INFO
	.align		4
.L_9:
        /*0018*/ 	.byte	0x04, 0x17
        /*001a*/ 	.short	(.L_11 - .L_10)
.L_10:
        /*001c*/ 	.word	0x00000000
        /*0020*/ 	.short	0x0001
        /*0022*/ 	.short	0x0008
        /*0024*/ 	.byte	0x00, 0xf0, 0x11, 0x00


	//----- nvinfo : EIATTR_KPARAM_INFO
	.align		4
.L_11:
        /*0028*/ 	.byte	0x04, 0x17
        /*002a*/ 	.short	(.L_13 - .L_12)
.L_12:
        /*002c*/ 	.word	0x00000000
        /*0030*/ 	.short	0x0000
        /*0032*/ 	.short	0x0000
        /*0034*/ 	.byte	0x00, 0xf5, 0x21, 0x00


	//----- nvinfo : EIATTR_SPARSE_MMA_MASK
	.align		4
.L_13:
        /*0038*/ 	.byte	0x03, 0x50
        /*003a*/ 	.short	0x0000


	//----- nvinfo : EIATTR_MAXREG_COUNT
	.align		4
        /*003c*/ 	.byte	0x03, 0x1b
        /*003e*/ 	.short	0x00ff


	//----- nvinfo : EIATTR_MERCURY_ISA_VERSION
	.align		4
        /*0040*/ 	.byte	0x03, 0x5f
        /*0042*/ 	.short	0x0101


	//----- nvinfo : EIATTR_VRC_CTA_INIT_COUNT
	.align		4
        /*0044*/ 	.byte	0x02, 0x4a
	.zero		1
	.zero		1


	//----- nvinfo : EIATTR_EXIT_INSTR_OFFSETS
	.align		4
        /*0048*/ 	.byte	0x04, 0x1c
        /*004a*/ 	.short	(.L_15 - .L_14)


	//   ....[0]....
.L_14:
        /*004c*/ 	.word	0x00000070


	//   ....[1]....
        /*0050*/ 	.word	0x00000100


	//----- nvinfo : EIATTR_CBANK_PARAM_SIZE
	.align		4
.L_15:
        /*0054*/ 	.byte	0x03, 0x19
        /*0056*/ 	.short	0x0010


	//----- nvinfo : EIATTR_PARAM_CBANK
	.align		4
        /*0058*/ 	.byte	0x04, 0x0a
        /*005a*/ 	.short	(.L_17 - .L_16)
	.align		4
.L_16:
        /*005c*/ 	.word	index@(.nv.constant0._Z16leakyReLU_kernelPffi)
        /*0060*/ 	.short	0x0380
        /*0062*/ 	.short	0x0010


	//----- nvinfo : EIATTR_SW_WAR
	.align		4
.L_17:
        /*0064*/ 	.byte	0x04, 0x36
        /*0066*/ 	.short	(.L_19 - .L_18)
.L_18:
        /*0068*/ 	.word	0x00000008
.L_19:


//--------------------- .nv.callgraph             --------------------------
	.section	.nv.callgraph,"",@"SHT_CUDA_CALLGRAPH"
	.align	4
	.sectionentsize	8
	.align		4
        /*0000*/ 	.word	0x00000000
	.align		4
        /*0004*/ 	.word	0xffffffff
	.align		4
        /*0008*/ 	.word	0x00000000
	.align		4
        /*000c*/ 	.word	0xfffffffe
	.align		4
        /*0010*/ 	.word	0x00000000
	.align		4
        /*0014*/ 	.word	0xfffffffd
	.align		4
        /*0018*/ 	.word	0x00000000
	.align		4
        /*001c*/ 	.word	0xfffffffc


//--------------------- .text._Z16leakyReLU_kernelPffi --------------------------
	.section	.text._Z16leakyReLU_kernelPffi,"ax",@progbits
	.align	128
        .global         _Z16leakyReLU_kernelPffi
        .type           _Z16leakyReLU_kernelPffi,@function
        .size           _Z16leakyReLU_kernelPffi,(.L_x_1 - _Z16leakyReLU_kernelPffi)
        .other          _Z16leakyReLU_kernelPffi,@"STO_CUDA_ENTRY STV_DEFAULT"
_Z16leakyReLU_kernelPffi:
.text._Z16leakyReLU_kernelPffi:
[----:B------:R-:W-:Y:S01]  /*0000*/  LDC R1, c[0x0][0x37c] ;  /* 0x0000df00ff017b82 */ /* 0x000fe20000000800 */
[----:B------:R-:W0:Y:S07]  /*0010*/  S2R R5, SR_TID.X ;  /* 0x0000000000057919 */ /* 0x000e2e0000002100 */
[----:B------:R-:W0:Y:S01]  /*0020*/  S2UR UR4, SR_CTAID.X ;  /* 0x00000000000479c3 */ /* 0x000e220000002500 */
[----:B------:R-:W1:Y:S07]  /*0030*/  LDCU UR5, c[0x0][0x38c] ;  /* 0x00007180ff0577ac */ /* 0x000e6e0008000800 */
[----:B------:R-:W0:Y:S02]  /*0040*/  LDC R0, c[0x0][0x360] ;  /* 0x0000d800ff007b82 */ /* 0x000e240000000800 */
[----:B0-----:R-:W-:-:S05]  /*0050*/  IMAD R5, R0, UR4, R5 ;  /* 0x0000000400057c24 */ /* 0x001fca000f8e0205 */
[----:B-1----:R-:W-:-:S13]  /*0060*/  ISETP.GE.AND P0, PT, R5, UR5, PT ;  /* 0x0000000505007c0c */ /* 0x002fda000bf06270 */
[----:B------:R-:W-:Y:S05]  /*0070*/  @P0 EXIT ;  /* 0x000000000000094d */ /* 0x000fea0003800000 */
[----:B------:R-:W0:Y:S01]  /*0080*/  LDC.64 R2, c[0x0][0x380] ;  /* 0x0000e000ff027b82 */ /* 0x000e220000000a00 */
[----:B------:R-:W1:Y:S01]  /*0090*/  LDCU.64 UR4, c[0x0][0x358] ;  /* 0x00006b00ff0477ac */ /* 0x000e620008000a00 */
[----:B------:R-:W2:Y:S01]  /*00a0*/  LDCU UR6, c[0x0][0x388] ;  /* 0x00007100ff0677ac */ /* 0x000ea20008000800 */
[----:B0-----:R-:W-:-:S05]  /*00b0*/  IMAD.WIDE R2, R5, 0x4, R2 ;  /* 0x0000000405027825 */ /* 0x001fca00078e0202 */
[----:B-1----:R-:W3:Y:S02]  /*00c0*/  LDG.E R5, desc[UR4][R2.64] ;  /* 0x0000000402057981 */ /* 0x002ee4000c1e1900 */
[----:B---3--:R-:W-:-:S13]  /*00d0*/  FSETP.GT.AND P0, PT, R5, RZ, PT ;  /* 0x000000ff0500720b */ /* 0x008fda0003f04000 */
[----:B--2---:R-:W-:-:S05]  /*00e0*/  @!P0 FMUL R5, R5, UR6 ;  /* 0x0000000605058c20 */ /* 0x004fca0008400000 */
[----:B------:R-:W-:Y:S01]  /*00f0*/  STG.E desc[UR4][R2.64], R5 ;  /* 0x0000000502007986 */ /* 0x000fe2000c101904 */
[----:B------:R-:W-:Y:S05]  /*0100*/  EXIT ;  /* 0x000000000000794d */ /* 0x000fea0003800000 */
.L_x_0:
[----:B------:R-:W-:-:S00]  /*0110*/  BRA `(.L_x_0) ;  /* 0xfffffffc00fc7947 */ /* 0x000fc0000383ffff */
[----:B------:R-:W-:-:S00]  /*0120*/  NOP ;  /* 0x0000000000007918 */ /* 0x000fc00000000000 */
        /* <DEDUP_REMOVED lines=13> */
.L_x_1:


//--------------------- .nv.shared.reserved.0     --------------------------
	.section	.nv.shared.reserved.0,"aw",@nobits
	.weak		__nv_reservedSMEM_offset_0_alias
	.size		__nv_reservedSMEM_offset_0_alias, 0, 64
	.other		__nv_reservedSMEM_offset_0_alias,@"STO_CUDA_RESERVED_SHARED STV_DEFAULT"
__nv_reservedSMEM_offset_0_alias:
	.zero		0
	.zero		64


//--------------------- .nv.constant0._Z16leakyReLU_kernelPffi --------------------------
	.section	.nv.constant0._Z16leakyReLU_kernelPffi,"a",@progbits
	.sectionflags	@""
	.align	4
.nv.constant0._Z16leakyReLU_kernelPffi:
	.zero		912


//--------------------- SYMBOLS --------------------------

	.type		.nv.reservedSmem.offset0,@object
	.size		.nv.reservedSmem.offset0,0x4
